	.headerflags	@"EF_CUDA_TEXMODE_UNIFIED EF_CUDA_64BIT_ADDRESS EF_CUDA_ACCELERATORS EF_CUDA_SM90 EF_CUDA_VIRTUAL_SM(EF_CUDA_SM90)"
	.elftype	@"ET_EXEC"


//--------------------- .nv.info                  --------------------------
	.section	.nv.info,"",@"SHT_CUDA_INFO"
	.align	4


	//----- nvinfo : EIATTR_REGCOUNT
	.align		4
        /*0000*/ 	.byte	0x04, 0x2f
        /*0002*/ 	.short	(.L_3 - .L_2)
	.align		4
.L_2:
        /*0004*/ 	.word	index@(triton_poi_fused__native_batch_norm_legit_no_training_11)
        /*0008*/ 	.word	0x00000020


	//----- nvinfo : EIATTR_MIN_STACK_SIZE
	.align		4
.L_3:
        /*000c*/ 	.byte	0x04, 0x12
        /*000e*/ 	.short	(.L_5 - .L_4)
	.align		4
.L_4:
        /*0010*/ 	.word	index@(triton_poi_fused__native_batch_norm_legit_no_training_11)
        /*0014*/ 	.word	0x00000000


	//----- nvinfo : EIATTR_FRAME_SIZE
	.align		4
.L_5:
        /*0018*/ 	.byte	0x04, 0x11
        /*001a*/ 	.short	(.L_7 - .L_6)
	.align		4
.L_6:
        /*001c*/ 	.word	index@(triton_poi_fused__native_batch_norm_legit_no_training_11)
        /*0020*/ 	.word	0x00000000


	//----- nvinfo : EIATTR_MIN_STACK_SIZE
	.align		4
.L_7:
        /*0024*/ 	.byte	0x04, 0x12
        /*0026*/ 	.short	(.L_9 - .L_8)
	.align		4
.L_8:
        /*0028*/ 	.word	index@(triton_poi_fused__native_batch_norm_legit_no_training_11)
        /*002c*/ 	.word	0x00000000
.L_9:


//--------------------- .nv.info.triton_poi_fused__native_batch_norm_legit_no_training_11 --------------------------
	.section	.nv.info.triton_poi_fused__native_batch_norm_legit_no_training_11,"",@"SHT_CUDA_INFO"
	.sectionflags	@""
	.align	4


	//----- nvinfo : EIATTR_CUDA_API_VERSION
	.align		4
        /*0000*/ 	.byte	0x04, 0x37
        /*0002*/ 	.short	(.L_11 - .L_10)
.L_10:
        /*0004*/ 	.word	0x0000007c


	//----- nvinfo : EIATTR_KPARAM_INFO
	.align		4
.L_11:
        /*0008*/ 	.byte	0x04, 0x17
        /*000a*/ 	.short	(.L_13 - .L_12)
.L_12:
        /*000c*/ 	.word	0x00000000
        /*0010*/ 	.short	0x0006
        /*0012*/ 	.short	0x0030
        /*0014*/ 	.byte	0x00, 0xf0, 0x11, 0x00


	//----- nvinfo : EIATTR_KPARAM_INFO
	.align		4
.L_13:
        /*0018*/ 	.byte	0x04, 0x17
        /*001a*/ 	.short	(.L_15 - .L_14)
.L_14:
        /*001c*/ 	.word	0x00000000
        /*0020*/ 	.short	0x0005
        /*0022*/ 	.short	0x0028
        /*0024*/ 	.byte	0x00, 0xf4, 0x21, 0x00


	//----- nvinfo : EIATTR_KPARAM_INFO
	.align		4
.L_15:
        /*0028*/ 	.byte	0x04, 0x17
        /*002a*/ 	.short	(.L_17 - .L_16)
.L_16:
        /*002c*/ 	.word	0x00000000
        /*0030*/ 	.short	0x0004
        /*0032*/ 	.short	0x0020
        /*0034*/ 	.byte	0x00, 0xf4, 0x21, 0x00


	//----- nvinfo : EIATTR_KPARAM_INFO
	.align		4
.L_17:
        /*0038*/ 	.byte	0x04, 0x17
        /*003a*/ 	.short	(.L_19 - .L_18)
.L_18:
        /*003c*/ 	.word	0x00000000
        /*0040*/ 	.short	0x0003
        /*0042*/ 	.short	0x0018
        /*0044*/ 	.byte	0x00, 0xf4, 0x21, 0x00


	//----- nvinfo : EIATTR_KPARAM_INFO
	.align		4
.L_19:
        /*0048*/ 	.byte	0x04, 0x17
        /*004a*/ 	.short	(.L_21 - .L_20)
.L_20:
        /*004c*/ 	.word	0x00000000
        /*0050*/ 	.short	0x0002
        /*0052*/ 	.short	0x0010
        /*0054*/ 	.byte	0x00, 0xf4, 0x21, 0x00


	//----- nvinfo : EIATTR_KPARAM_INFO
	.align		4
.L_21:
        /*0058*/ 	.byte	0x04, 0x17
        /*005a*/ 	.short	(.L_23 - .L_22)
.L_22:
        /*005c*/ 	.word	0x00000000
        /*0060*/ 	.short	0x0001
        /*0062*/ 	.short	0x0008
        /*0064*/ 	.byte	0x00, 0xf4, 0x21, 0x00


	//----- nvinfo : EIATTR_KPARAM_INFO
	.align		4
.L_23:
        /*0068*/ 	.byte	0x04, 0x17
        /*006a*/ 	.short	(.L_25 - .L_24)
.L_24:
        /*006c*/ 	.word	0x00000000
        /*0070*/ 	.short	0x0000
        /*0072*/ 	.short	0x0000
        /*0074*/ 	.byte	0x00, 0xf4, 0x21, 0x00


	//----- nvinfo : EIATTR_SPARSE_MMA_MASK
	.align		4
.L_25:
        /*0078*/ 	.byte	0x03, 0x50
        /*007a*/ 	.short	0x0000


	//----- nvinfo : EIATTR_MAXREG_COUNT
	.align		4
        /*007c*/ 	.byte	0x03, 0x1b
        /*007e*/ 	.short	0x00ff


	//----- nvinfo : EIATTR_EXIT_INSTR_OFFSETS
	.align		4
        /*0080*/ 	.byte	0x04, 0x1c
        /*0082*/ 	.short	(.L_27 - .L_26)


	//   ....[0]....
.L_26:
        /*0084*/ 	.word	0x00000610


	//----- nvinfo : EIATTR_REQNTID
	.align		4
.L_27:
        /*0088*/ 	.byte	0x04, 0x10
        /*008a*/ 	.short	(.L_29 - .L_28)
.L_28:
        /*008c*/ 	.word	0x00000080
        /*0090*/ 	.word	0x00000001
        /*0094*/ 	.word	0x00000001


	//----- nvinfo : EIATTR_CBANK_PARAM_SIZE
	.align		4
.L_29:
        /*0098*/ 	.byte	0x03, 0x19
        /*009a*/ 	.short	0x0034


	//----- nvinfo : EIATTR_PARAM_CBANK
	.align		4
        /*009c*/ 	.byte	0x04, 0x0a
        /*009e*/ 	.short	(.L_31 - .L_30)
	.align		4
.L_30:
        /*00a0*/ 	.word	index@(.nv.constant0.triton_poi_fused__native_batch_norm_legit_no_training_11)
        /*00a4*/ 	.short	0x0210
        /*00a6*/ 	.short	0x0034


	//----- nvinfo : EIATTR_SW_WAR
	.align		4
.L_31:
        /*00a8*/ 	.byte	0x04, 0x36
        /*00aa*/ 	.short	(.L_33 - .L_32)
.L_32:
        /*00ac*/ 	.word	0x00000008
.L_33:


//--------------------- .nv.callgraph             --------------------------
	.section	.nv.callgraph,"",@"SHT_CUDA_CALLGRAPH"
	.align	4
	.sectionentsize	8
	.align		4
        /*0000*/ 	.word	0x00000000
	.align		4
        /*0004*/ 	.word	0xffffffff
	.align		4
        /*0008*/ 	.word	0x00000000
	.align		4
        /*000c*/ 	.word	0xfffffffe
	.align		4
        /*0010*/ 	.word	0x00000000
	.align		4
        /*0014*/ 	.word	0xfffffffd
	.align		4
        /*0018*/ 	.word	0x00000000
	.align		4
        /*001c*/ 	.word	0xfffffffc


//--------------------- .nv.constant4             --------------------------
	.section	.nv.constant4,"a",@progbits
	.align	8
	.align		8
.nv.constant4:
        /*0000*/ 	.dword	_$_str
	.align		8
        /*0008*/ 	.dword	_$_str_$_2


//--------------------- .text.triton_poi_fused__native_batch_norm_legit_no_training_11 --------------------------
	.section	.text.triton_poi_fused__native_batch_norm_legit_no_training_11,"ax",@progbits
	.align	128
        .global         triton_poi_fused__native_batch_norm_legit_no_training_11
        .type           triton_poi_fused__native_batch_norm_legit_no_training_11,@function
        .size           triton_poi_fused__native_batch_norm_legit_no_training_11,(.L_x_1 - triton_poi_fused__native_batch_norm_legit_no_training_11)
        .other          triton_poi_fused__native_batch_norm_legit_no_training_11,@"STO_CUDA_ENTRY STV_DEFAULT"
triton_poi_fused__native_batch_norm_legit_no_training_11:
.text.triton_poi_fused__native_batch_norm_legit_no_training_11:
[----:B------:R-:W-:Y:S01]  /*0000*/  LDC R1, c[0x0][0x28] ;  /* 0x00000a00ff017b82 */ /* 0x000fe20000000800 */
[----:B------:R-:W1:Y:S07]  /*0010*/  S2R R0, SR_TID.X ;  /* 0x0000000000007919 */ /* 0x000e6e0000002100 */
[----:B------:R-:W2:Y:S01]  /*0020*/  LDC.64 R8, c[0x0][0x220] ;  /* 0x00008800ff087b82 */ /* 0x000ea20000000a00 */
[----:B------:R-:W-:Y:S01]  /*0030*/  ULDC.64 UR4, c[0x0][0x208] ;  /* 0x0000820000047ab9 */ /* 0x000fe20000000a00 */
[----:B------:R-:W3:Y:S06]  /*0040*/  S2R R5, SR_CTAID.X ;  /* 0x0000000000057919 */ /* 0x000eec0000002500 */
[----:B------:R-:W4:Y:S08]  /*0050*/  LDC.64 R16, c[0x0][0x218] ;  /* 0x00008600ff107b82 */ /* 0x000f300000000a00 */
[----:B------:R-:W5:Y:S08]  /*0060*/  LDC.64 R22, c[0x0][0x210] ;  /* 0x00008400ff167b82 */ /* 0x000f700000000a00 */
[----:B------:R-:W5:Y:S01]  /*0070*/  LDC.64 R20, c[0x0][0x228] ;  /* 0x00008a00ff147b82 */ /* 0x000f620000000a00 */
[----:B-1----:R-:W-:-:S07]  /*0080*/  SHF.L.U32 R0, R0, 0x2, RZ ;  /* 0x0000000200007819 */ /* 0x002fce00000006ff */
[----:B------:R-:W1:Y:S01]  /*0090*/  LDC.64 R24, c[0x0][0x230] ;  /* 0x00008c00ff187b82 */ /* 0x000e620000000a00 */
[----:B---3--:R-:W-:Y:S02]  /*00a0*/  SHF.R.S32.HI R3, RZ, 0x15, R5 ;  /* 0x00000015ff037819 */ /* 0x008fe40000011405 */
[----:B------:R-:W-:Y:S02]  /*00b0*/  LOP3.LUT R0, R0, 0x1fc, RZ, 0xc0, !PT ;  /* 0x000001fc00007812 */ /* 0x000fe400078ec0ff */
[----:B------:R-:W-:Y:S02]  /*00c0*/  SGXT R3, R3, 0x1 ;  /* 0x000000010303781a */ /* 0x000fe40000000200 */
[----:B------:R-:W-:-:S04]  /*00d0*/  LEA R0, R5, R0, 0xa ;  /* 0x0000000005007211 */ /* 0x000fc800078e50ff */
[----:B------:R-:W-:-:S04]  /*00e0*/  LEA.HI R3, R3, R0, RZ, 0x7 ;  /* 0x0000000003037211 */ /* 0x000fc800078f38ff */
[----:B------:R-:W-:-:S04]  /*00f0*/  LOP3.LUT R3, R3, 0xffffff80, RZ, 0xc0, !PT ;  /* 0xffffff8003037812 */ /* 0x000fc800078ec0ff */
[----:B------:R-:W-:-:S05]  /*0100*/  IADD3 R3, R0, -R3, RZ ;  /* 0x8000000300037210 */ /* 0x000fca0007ffe0ff */
[----:B--2---:R-:W-:-:S05]  /*0110*/  IMAD.WIDE R8, R3, 0x4, R8 ;  /* 0x0000000403087825 */ /* 0x004fca00078e0208 */
[----:B------:R-:W2:Y:S01]  /*0120*/  LDG.E.EL.128 R4, desc[UR4][R8.64] ;  /* 0x0000000408047981 */ /* 0x000ea2000c2e1d00 */
[----:B------:R-:W-:Y:S01]  /*0130*/  HFMA2.MMA R2, -RZ, RZ, 1.625, 0 ;  /* 0x3e800000ff027435 */ /* 0x000fe200000001ff */
[----:B----4-:R-:W-:-:S04]  /*0140*/  IMAD.WIDE R16, R3, 0x4, R16 ;  /* 0x0000000403107825 */ /* 0x010fc800078e0210 */
[----:B-----5:R-:W-:Y:S02]  /*0150*/  IMAD.WIDE R22, R0, 0x4, R22 ;  /* 0x0000000400167825 */ /* 0x020fe400078e0216 */
[----:B------:R-:W3:Y:S04]  /*0160*/  LDG.E.EL.128 R16, desc[UR4][R16.64] ;  /* 0x0000000410107981 */ /* 0x000ee8000c2e1d00 */
[----:B------:R-:W3:Y:S04]  /*0170*/  LDG.E.128 R8, desc[UR4][R22.64+0x800] ;  /* 0x0008000416087981 */ /* 0x000ee8000c1e1d00 */
[----:B------:R4:W5:Y:S01]  /*0180*/  LDG.E.128 R12, desc[UR4][R22.64] ;  /* 0x00000004160c7981 */ /* 0x000962000c1e1d00 */
[----:B0-----:R-:W-:-:S04]  /*0190*/  IMAD.WIDE R20, R3, 0x4, R20 ;  /* 0x0000000403147825 */ /* 0x001fc800078e0214 */
[----:B-1----:R-:W-:-:S06]  /*01a0*/  IMAD.WIDE R24, R3, 0x4, R24 ;  /* 0x0000000403187825 */ /* 0x002fcc00078e0218 */
[----:B------:R-:W3:Y:S01]  /*01b0*/  LDG.E.EL.128 R24, desc[UR4][R24.64] ;  /* 0x0000000418187981 */ /* 0x000ee2000c2e1d00 */
[----:B--2---:R-:W-:Y:S01]  /*01c0*/  FADD R5, R5, 9.9999997473787516356e-06 ;  /* 0x3727c5ac05057421 */ /* 0x004fe20000000000 */
[----:B------:R-:W-:Y:S01]  /*01d0*/  FADD R6, R6, 9.9999997473787516356e-06 ;  /* 0x3727c5ac06067421 */ /* 0x000fe20000000000 */
[----:B------:R-:W-:-:S04]  /*01e0*/  FADD R4, R4, 9.9999997473787516356e-06 ;  /* 0x3727c5ac04047421 */ /* 0x000fc80000000000 */
[----:B------:R-:W0:Y:S08]  /*01f0*/  MUFU.SQRT R5, R5 ;  /* 0x0000000500057308 */ /* 0x000e300000002000 */
[----:B------:R-:W1:Y:S01]  /*0200*/  MUFU.SQRT R6, R6 ;  /* 0x0000000600067308 */ /* 0x000e620000002000 */
[----:B0-----:R-:W-:-:S07]  /*0210*/  FSETP.GT.AND P1, PT, R5, 8.50705917302346158658e+37, PT ;  /* 0x7e8000000500780b */ /* 0x001fce0003f24000 */
[----:B------:R-:W0:Y:S01]  /*0220*/  MUFU.SQRT R4, R4 ;  /* 0x0000000400047308 */ /* 0x000e220000002000 */
[C---:B------:R-:W-:Y:S02]  /*0230*/  FSETP.GEU.AND P4, PT, R5.reuse, 1.175494350822287508e-38, PT ;  /* 0x008000000500780b */ /* 0x040fe40003f8e000 */
[C---:B-1----:R-:W-:Y:S02]  /*0240*/  FSETP.GT.AND P2, PT, R6.reuse, 8.50705917302346158658e+37, PT ;  /* 0x7e8000000600780b */ /* 0x042fe40003f44000 */
[----:B------:R-:W-:Y:S01]  /*0250*/  FSETP.GEU.AND P5, PT, R6, 1.175494350822287508e-38, PT ;  /* 0x008000000600780b */ /* 0x000fe20003fae000 */
[----:B------:R-:W-:Y:S01]  /*0260*/  @P1 FMUL R5, R5, 0.25 ;  /* 0x3e80000005051820 */ /* 0x000fe20000400000 */
[----:B----4-:R-:W-:Y:S02]  /*0270*/  FSEL R22, R2, 1, P1 ;  /* 0x3f80000002167808 */ /* 0x010fe40000800000 */
[----:B0-----:R-:W-:-:S05]  /*0280*/  FSETP.GT.AND P0, PT, R4, 8.50705917302346158658e+37, PT ;  /* 0x7e8000000400780b */ /* 0x001fca0003f04000 */
[----:B------:R-:W-:Y:S01]  /*0290*/  @!P4 FMUL R5, R5, 16777216 ;  /* 0x4b8000000505c820 */ /* 0x000fe20000400000 */
[----:B------:R-:W-:Y:S01]  /*02a0*/  FSETP.GEU.AND P3, PT, R4, 1.175494350822287508e-38, PT ;  /* 0x008000000400780b */ /* 0x000fe20003f6e000 */
[----:B------:R-:W-:-:S04]  /*02b0*/  @P2 FMUL R6, R6, 0.25 ;  /* 0x3e80000006062820 */ /* 0x000fc80000400000 */
[----:B------:R-:W-:Y:S01]  /*02c0*/  @!P5 FMUL R6, R6, 16777216 ;  /* 0x4b8000000606d820 */ /* 0x000fe20000400000 */
[----:B------:R-:W0:Y:S01]  /*02d0*/  MUFU.RCP R5, R5 ;  /* 0x0000000500057308 */ /* 0x000e220000001000 */
[----:B------:R-:W-:Y:S01]  /*02e0*/  FSEL R23, R2, 1, P2 ;  /* 0x3f80000002177808 */ /* 0x000fe20001000000 */
[----:B------:R-:W-:Y:S01]  /*02f0*/  @!P4 FMUL R22, R22, 16777216 ;  /* 0x4b8000001616c820 */ /* 0x000fe20000400000 */
[----:B------:R-:W-:-:S05]  /*0300*/  @P0 FMUL R4, R4, 0.25 ;  /* 0x3e80000004040820 */ /* 0x000fca0000400000 */
[----:B------:R-:W1:Y:S01]  /*0310*/  MUFU.RCP R6, R6 ;  /* 0x0000000600067308 */ /* 0x000e620000001000 */
[----:B------:R-:W-:Y:S01]  /*0320*/  @!P5 FMUL R23, R23, 16777216 ;  /* 0x4b8000001717d820 */ /* 0x000fe20000400000 */
[----:B------:R-:W-:Y:S01]  /*0330*/  @!P3 FMUL R4, R4, 16777216 ;  /* 0x4b8000000404b820 */ /* 0x000fe20000400000 */
[----:B0-----:R-:W-:-:S05]  /*0340*/  FMUL R5, R5, R22 ;  /* 0x0000001605057220 */ /* 0x001fca0000400000 */
[----:B------:R-:W0:Y:S01]  /*0350*/  MUFU.RCP R4, R4 ;  /* 0x0000000400047308 */ /* 0x000e220000001000 */
[----:B-1----:R-:W-:Y:S02]  /*0360*/  FMUL R6, R6, R23 ;  /* 0x0000001706067220 */ /* 0x002fe40000400000 */
[----:B------:R-:W2:Y:S01]  /*0370*/  LDG.E.EL.128 R20, desc[UR4][R20.64] ;  /* 0x0000000414147981 */ /* 0x000ea2000c2e1d00 */
[----:B------:R-:W-:-:S05]  /*0380*/  FSEL R3, R2, 1, P0 ;  /* 0x3f80000002037808 */ /* 0x000fca0000000000 */
[----:B------:R-:W-:-:S04]  /*0390*/  @!P3 FMUL R3, R3, 16777216 ;  /* 0x4b8000000303b820 */ /* 0x000fc80000400000 */
[----:B0-----:R-:W-:Y:S01]  /*03a0*/  FMUL R4, R4, R3 ;  /* 0x0000000304047220 */ /* 0x001fe20000400000 */
[----:B------:R-:W-:-:S04]  /*03b0*/  FADD R3, R7, 9.9999997473787516356e-06 ;  /* 0x3727c5ac07037421 */ /* 0x000fc80000000000 */
[----:B------:R-:W0:Y:S02]  /*03c0*/  MUFU.SQRT R29, R3 ;  /* 0x00000003001d7308 */ /* 0x000e240000002000 */
[C---:B0-----:R-:W-:Y:S02]  /*03d0*/  FSETP.GT.AND P0, PT, R29.reuse, 8.50705917302346158658e+37, PT ;  /* 0x7e8000001d00780b */ /* 0x041fe40003f04000 */
[----:B------:R-:W-:-:S11]  /*03e0*/  FSETP.GEU.AND P1, PT, R29, 1.175494350822287508e-38, PT ;  /* 0x008000001d00780b */ /* 0x000fd60003f2e000 */
[----:B------:R-:W-:-:S04]  /*03f0*/  @P0 FMUL R29, R29, 0.25 ;  /* 0x3e8000001d1d0820 */ /* 0x000fc80000400000 */
[----:B------:R-:W-:-:S04]  /*0400*/  @!P1 FMUL R29, R29, 16777216 ;  /* 0x4b8000001d1d9820 */ /* 0x000fc80000400000 */
[----:B------:R-:W0:Y:S01]  /*0410*/  MUFU.RCP R7, R29 ;  /* 0x0000001d00077308 */ /* 0x000e220000001000 */
[----:B------:R-:W-:-:S05]  /*0420*/  FSEL R2, R2, 1, P0 ;  /* 0x3f80000002027808 */ /* 0x000fca0000000000 */
[----:B------:R-:W-:-:S04]  /*0430*/  @!P1 FMUL R2, R2, 16777216 ;  /* 0x4b80000002029820 */ /* 0x000fc80000400000 */
[----:B0-----:R-:W-:Y:S02]  /*0440*/  FMUL R7, R7, R2 ;  /* 0x0000000207077220 */ /* 0x001fe40000400000 */
[----:B------:R-:W0:Y:S01]  /*0450*/  LDC.64 R2, c[0x0][0x238] ;  /* 0x00008e00ff027b82 */ /* 0x000e220000000a00 */
[--C-:B---3--:R-:W-:Y:S01]  /*0460*/  FADD R28, R11, -R19.reuse ;  /* 0x800000130b1c7221 */ /* 0x108fe20000000000 */
[----:B------:R-:W-:Y:S01]  /*0470*/  FADD R11, R10, -R18 ;  /* 0x800000120a0b7221 */ /* 0x000fe20000000000 */
[--C-:B------:R-:W-:Y:S01]  /*0480*/  FADD R10, R8, -R16.reuse ;  /* 0x80000010080a7221 */ /* 0x100fe20000000000 */
[----:B-----5:R-:W-:Y:S01]  /*0490*/  FADD R15, R15, -R19 ;  /* 0x800000130f0f7221 */ /* 0x020fe20000000000 */
[----:B------:R-:W-:Y:S01]  /*04a0*/  FADD R16, R12, -R16 ;  /* 0x800000100c107221 */ /* 0x000fe20000000000 */
[----:B------:R-:W-:Y:S01]  /*04b0*/  FADD R19, R14, -R18 ;  /* 0x800000120e137221 */ /* 0x000fe20000000000 */
[--C-:B------:R-:W-:Y:S01]  /*04c0*/  FADD R12, R13, -R17.reuse ;  /* 0x800000110d0c7221 */ /* 0x100fe20000000000 */
[----:B------:R-:W-:Y:S01]  /*04d0*/  FADD R8, R9, -R17 ;  /* 0x8000001109087221 */ /* 0x000fe20000000000 */
[-C--:B------:R-:W-:Y:S01]  /*04e0*/  FMUL R9, R10, R4.reuse ;  /* 0x000000040a097220 */ /* 0x080fe20000400000 */
[----:B------:R-:W-:Y:S01]  /*04f0*/  FMUL R13, R16, R4 ;  /* 0x00000004100d7220 */ /* 0x000fe20000400000 */
[----:B------:R-:W-:Y:S01]  /*0500*/  FMUL R12, R12, R5 ;  /* 0x000000050c0c7220 */ /* 0x000fe20000400000 */
[-C--:B------:R-:W-:Y:S01]  /*0510*/  FMUL R19, R19, R6.reuse ;  /* 0x0000000613137220 */ /* 0x080fe20000400000 */
[----:B------:R-:W-:Y:S01]  /*0520*/  FMUL R10, R15, R7 ;  /* 0x000000070f0a7220 */ /* 0x000fe20000400000 */
[----:B------:R-:W-:Y:S01]  /*0530*/  FMUL R8, R8, R5 ;  /* 0x0000000508087220 */ /* 0x000fe20000400000 */
[----:B------:R-:W-:Y:S01]  /*0540*/  FMUL R11, R11, R6 ;  /* 0x000000060b0b7220 */ /* 0x000fe20000400000 */
[----:B------:R-:W-:Y:S01]  /*0550*/  FMUL R28, R28, R7 ;  /* 0x000000071c1c7220 */ /* 0x000fe20000400000 */
[----:B0-----:R-:W-:-:S04]  /*0560*/  IMAD.WIDE R2, R0, 0x4, R2 ;  /* 0x0000000400027825 */ /* 0x001fc800078e0202 */
[----:B--2---:R-:W-:Y:S01]  /*0570*/  FFMA R4, R20, R13, R24 ;  /* 0x0000000d14047223 */ /* 0x004fe20000000018 */
[----:B------:R-:W-:Y:S01]  /*0580*/  FFMA R5, R21, R12, R25 ;  /* 0x0000000c15057223 */ /* 0x000fe20000000019 */
[----:B------:R-:W-:Y:S01]  /*0590*/  FFMA R6, R22, R19, R26 ;  /* 0x0000001316067223 */ /* 0x000fe2000000001a */
[----:B------:R-:W-:Y:S01]  /*05a0*/  FFMA R7, R23, R10, R27 ;  /* 0x0000000a17077223 */ /* 0x000fe2000000001b */
[----:B------:R-:W-:Y:S01]  /*05b0*/  FFMA R20, R20, R9, R24 ;  /* 0x0000000914147223 */ /* 0x000fe20000000018 */
[----:B------:R-:W-:Y:S01]  /*05c0*/  FFMA R21, R21, R8, R25 ;  /* 0x0000000815157223 */ /* 0x000fe20000000019 */
[----:B------:R-:W-:Y:S01]  /*05d0*/  FFMA R22, R22, R11, R26 ;  /* 0x0000000b16167223 */ /* 0x000fe2000000001a */
[----:B------:R-:W-:Y:S01]  /*05e0*/  FFMA R23, R23, R28, R27 ;  /* 0x0000001c17177223 */ /* 0x000fe2000000001b */
[----:B------:R-:W-:Y:S04]  /*05f0*/  STG.E.128 desc[UR4][R2.64], R4 ;  /* 0x0000000402007986 */ /* 0x000fe8000c101d04 */
[----:B------:R-:W-:Y:S01]  /*0600*/  STG.E.128 desc[UR4][R2.64+0x800], R20 ;  /* 0x0008001402007986 */ /* 0x000fe2000c101d04 */
[----:B------:R-:W-:Y:S05]  /*0610*/  EXIT ;  /* 0x000000000000794d */ /* 0x000fea0003800000 */
.L_x_0:
[----:B------:R-:W-:-:S00]  /*0620*/  BRA `(.L_x_0) ;  /* 0xfffffffc00fc7947 */ /* 0x000fc0000383ffff */
[----:B------:R-:W-:-:S00]  /*0630*/  NOP ;  /* 0x0000000000007918 */ /* 0x000fc00000000000 */
        /* <DEDUP_REMOVED lines=12> */
.L_x_1:


//--------------------- .nv.global.init           --------------------------
	.section	.nv.global.init,"aw",@progbits
.nv.global.init:
	.type		_$_str,@object
	.size		_$_str,(_$_str_$_2 - _$_str)
_$_str:
        /*0000*/ 	.byte	0x5f, 0x5f, 0x43, 0x55, 0x44, 0x41, 0x5f, 0x46, 0x54, 0x5a, 0x00
	.type		_$_str_$_2,@object
	.size		_$_str_$_2,(.L_1 - _$_str_$_2)
_$_str_$_2:
        /*000b*/ 	.byte	0x5f, 0x5f, 0x43, 0x55, 0x44, 0x41, 0x5f, 0x50, 0x52, 0x45, 0x43, 0x5f, 0x53, 0x51, 0x52, 0x54
        /*001b*/ 	.byte	0x00
.L_1:


//--------------------- .nv.constant0.triton_poi_fused__native_batch_norm_legit_no_training_11 --------------------------
	.section	.nv.constant0.triton_poi_fused__native_batch_norm_legit_no_training_11,"a",@progbits
	.sectionflags	@""
	.align	4
.nv.constant0.triton_poi_fused__native_batch_norm_legit_no_training_11:
	.zero		580
